//
// Generated by NVIDIA NVVM Compiler
//
// Compiler Build ID: CL-36424714
// Cuda compilation tools, release 13.0, V13.0.88
// Based on NVVM 20.0.0
//

.version 9.0
.target sm_100
.address_size 64

	// .globl	_Z7kernel1Pfi

.visible .entry _Z7kernel1Pfi(
	.param .u64 .ptr .align 1 _Z7kernel1Pfi_param_0,
	.param .u32 _Z7kernel1Pfi_param_1
)
{
	.reg .pred 	%p<2>;
	.reg .b32 	%r<6>;
	.reg .b32 	%f<3>;
	.reg .b64 	%rd<5>;

	ld.param.u64 	%rd1, [_Z7kernel1Pfi_param_0];
	ld.param.u32 	%r2, [_Z7kernel1Pfi_param_1];
	mov.u32 	%r3, %ctaid.x;
	mov.u32 	%r4, %ntid.x;
	mov.u32 	%r5, %tid.x;
	mad.lo.s32 	%r1, %r3, %r4, %r5;
	setp.ge.s32 	%p1, %r1, %r2;
	@%p1 bra 	$L__BB0_2;
	cvta.to.global.u64 	%rd2, %rd1;
	mul.wide.s32 	%rd3, %r1, 4;
	add.s64 	%rd4, %rd2, %rd3;
	ld.global.f32 	%f1, [%rd4];
	add.f32 	%f2, %f1, 0f3F800000;
	st.global.f32 	[%rd4], %f2;
$L__BB0_2:
	ret;

}
	// .globl	_Z7kernel2Pfi
.visible .entry _Z7kernel2Pfi(
	.param .u64 .ptr .align 1 _Z7kernel2Pfi_param_0,
	.param .u32 _Z7kernel2Pfi_param_1
)
{
	.reg .pred 	%p<2>;
	.reg .b32 	%r<6>;
	.reg .b32 	%f<3>;
	.reg .b64 	%rd<5>;

	ld.param.u64 	%rd1, [_Z7kernel2Pfi_param_0];
	ld.param.u32 	%r2, [_Z7kernel2Pfi_param_1];
	mov.u32 	%r3, %ctaid.x;
	mov.u32 	%r4, %ntid.x;
	mov.u32 	%r5, %tid.x;
	mad.lo.s32 	%r1, %r3, %r4, %r5;
	setp.ge.s32 	%p1, %r1, %r2;
	@%p1 bra 	$L__BB1_2;
	cvta.to.global.u64 	%rd2, %rd1;
	mul.wide.s32 	%rd3, %r1, 4;
	add.s64 	%rd4, %rd2, %rd3;
	ld.global.f32 	%f1, [%rd4];
	add.f32 	%f2, %f1, 0f3F800000;
	st.global.f32 	[%rd4], %f2;
$L__BB1_2:
	ret;

}


// ===== COMPILED SASS (sm_100) =====

	.target	sm_100

	.elftype	@"ET_EXEC"


//--------------------- .note.nv.tkinfo           --------------------------
	.section	.note.nv.tkinfo,"",@"SHT_NOTE"
	.sectionflags	@"SHF_NOTE_NV_TKINFO"
	.tkinfo
        /*0018*/ 	.word	0x00000002
        /*0030*/ 	.string	""
        /*0030*/ 	.string	"ptxas"
        /*0030*/ 	.string	"Cuda compilation tools, release 13.0, V13.0.88"
        /*0030*/ 	.string	"Build cuda_13.0.r13.0/compiler.36424714_0"
        /*0030*/ 	.string	"-arch sm_100 -m 64 "



//--------------------- .note.nv.cuinfo           --------------------------
	.section	.note.nv.cuinfo,"",@"SHT_NOTE"
	.sectionflags	@"SHF_NOTE_NV_CUINFO"
        /*0018*/ 	.short	0x0002
        /*001a*/ 	.short	0x0064
        /*001c*/ 	.short	0x0082
	.zero		2


//--------------------- .nv.info                  --------------------------
	.section	.nv.info,"",@"SHT_CUDA_INFO"
	.align	4


	//----- nvinfo : EIATTR_REGCOUNT
	.align		4
        /*0000*/ 	.byte	0x04, 0x2f
        /*0002*/ 	.short	(.L_1 - .L_0)
	.align		4
.L_0:
        /*0004*/ 	.word	index@(_Z7kernel1Pfi)
        /*0008*/ 	.word	0x00000008


	//----- nvinfo : EIATTR_FRAME_SIZE
	.align		4
.L_1:
        /*000c*/ 	.byte	0x04, 0x11
        /*000e*/ 	.short	(.L_3 - .L_2)
	.align		4
.L_2:
        /*0010*/ 	.word	index@(_Z7kernel1Pfi)
        /*0014*/ 	.word	0x00000000


	//----- nvinfo : EIATTR_REGCOUNT
	.align		4
.L_3:
        /*0018*/ 	.byte	0x04, 0x2f
        /*001a*/ 	.short	(.L_5 - .L_4)
	.align		4
.L_4:
        /*001c*/ 	.word	index@(_Z7kernel2Pfi)
        /*0020*/ 	.word	0x00000008


	//----- nvinfo : EIATTR_FRAME_SIZE
	.align		4
.L_5:
        /*0024*/ 	.byte	0x04, 0x11
        /*0026*/ 	.short	(.L_7 - .L_6)
	.align		4
.L_6:
        /*0028*/ 	.word	index@(_Z7kernel2Pfi)
        /*002c*/ 	.word	0x00000000


	//----- nvinfo : EIATTR_MIN_STACK_SIZE
	.align		4
.L_7:
        /*0030*/ 	.byte	0x04, 0x12
        /*0032*/ 	.short	(.L_9 - .L_8)
	.align		4
.L_8:
        /*0034*/ 	.word	index@(_Z7kernel2Pfi)
        /*0038*/ 	.word	0x00000000


	//----- nvinfo : EIATTR_MIN_STACK_SIZE
	.align		4
.L_9:
        /*003c*/ 	.byte	0x04, 0x12
        /*003e*/ 	.short	(.L_11 - .L_10)
	.align		4
.L_10:
        /*0040*/ 	.word	index@(_Z7kernel1Pfi)
        /*0044*/ 	.word	0x00000000
.L_11:


//--------------------- .nv.compat                --------------------------
	.section	.nv.compat,"",@"SHT_CUDA_COMPAT_INFO"
	.align	4
        /*0000*/ 	.byte	0x02, 0x09, 0x00, 0x00, 0x02, 0x02, 0x01, 0x00, 0x02, 0x05, 0x05, 0x00, 0x03, 0x07, 0x01, 0x01
        /*0010*/ 	.byte	0x02, 0x03, 0x00, 0x00, 0x02, 0x06, 0x01, 0x00, 0x04, 0x0b, 0x08, 0x00, 0x09, 0x00, 0x00, 0x00
        /*0020*/ 	.byte	0x00, 0x00, 0x00, 0x00


//--------------------- .nv.info._Z7kernel2Pfi    --------------------------
	.section	.nv.info._Z7kernel2Pfi,"",@"SHT_CUDA_INFO"
	.sectionflags	@""
	.align	4


	//----- nvinfo : EIATTR_CUDA_API_VERSION
	.align		4
        /*0000*/ 	.byte	0x04, 0x37
        /*0002*/ 	.short	(.L_13 - .L_12)
.L_12:
        /*0004*/ 	.word	0x00000082


	//----- nvinfo : EIATTR_KPARAM_INFO
	.align		4
.L_13:
        /*0008*/ 	.byte	0x04, 0x17
        /*000a*/ 	.short	(.L_15 - .L_14)
.L_14:
        /*000c*/ 	.word	0x00000000
        /*0010*/ 	.short	0x0001
        /*0012*/ 	.short	0x0008
        /*0014*/ 	.byte	0x00, 0xf0, 0x11, 0x00


	//----- nvinfo : EIATTR_KPARAM_INFO
	.align		4
.L_15:
        /*0018*/ 	.byte	0x04, 0x17
        /*001a*/ 	.short	(.L_17 - .L_16)
.L_16:
        /*001c*/ 	.word	0x00000000
        /*0020*/ 	.short	0x0000
        /*0022*/ 	.short	0x0000
        /*0024*/ 	.byte	0x00, 0xf5, 0x21, 0x00


	//----- nvinfo : EIATTR_SPARSE_MMA_MASK
	.align		4
.L_17:
        /*0028*/ 	.byte	0x03, 0x50
        /*002a*/ 	.short	0x0000


	//----- nvinfo : EIATTR_MAXREG_COUNT
	.align		4
        /*002c*/ 	.byte	0x03, 0x1b
        /*002e*/ 	.short	0x00ff


	//----- nvinfo : EIATTR_MERCURY_ISA_VERSION
	.align		4
        /*0030*/ 	.byte	0x03, 0x5f
        /*0032*/ 	.short	0x0101


	//----- nvinfo : EIATTR_VRC_CTA_INIT_COUNT
	.align		4
        /*0034*/ 	.byte	0x02, 0x4a
	.zero		1
	.zero		1


	//----- nvinfo : EIATTR_EXIT_INSTR_OFFSETS
	.align		4
        /*0038*/ 	.byte	0x04, 0x1c
        /*003a*/ 	.short	(.L_19 - .L_18)


	//   ....[0]....
.L_18:
        /*003c*/ 	.word	0x00000070


	//   ....[1]....
        /*0040*/ 	.word	0x000000e0


	//----- nvinfo : EIATTR_CBANK_PARAM_SIZE
	.align		4
.L_19:
        /*0044*/ 	.byte	0x03, 0x19
        /*0046*/ 	.short	0x000c


	//----- nvinfo : EIATTR_PARAM_CBANK
	.align		4
        /*0048*/ 	.byte	0x04, 0x0a
        /*004a*/ 	.short	(.L_21 - .L_20)
	.align		4
.L_20:
        /*004c*/ 	.word	index@(.nv.constant0._Z7kernel2Pfi)
        /*0050*/ 	.short	0x0380
        /*0052*/ 	.short	0x000c


	//----- nvinfo : EIATTR_SW_WAR
	.align		4
.L_21:
        /*0054*/ 	.byte	0x04, 0x36
        /*0056*/ 	.short	(.L_23 - .L_22)
.L_22:
        /*0058*/ 	.word	0x00000008
.L_23:


//--------------------- .nv.info._Z7kernel1Pfi    --------------------------
	.section	.nv.info._Z7kernel1Pfi,"",@"SHT_CUDA_INFO"
	.sectionflags	@""
	.align	4


	//----- nvinfo : EIATTR_CUDA_API_VERSION
	.align		4
        /*0000*/ 	.byte	0x04, 0x37
        /*0002*/ 	.short	(.L_25 - .L_24)
.L_24:
        /*0004*/ 	.word	0x00000082


	//----- nvinfo : EIATTR_KPARAM_INFO
	.align		4
.L_25:
        /*0008*/ 	.byte	0x04, 0x17
        /*000a*/ 	.short	(.L_27 - .L_26)
.L_26:
        /*000c*/ 	.word	0x00000000
        /*0010*/ 	.short	0x0001
        /*0012*/ 	.short	0x0008
        /*0014*/ 	.byte	0x00, 0xf0, 0x11, 0x00


	//----- nvinfo : EIATTR_KPARAM_INFO
	.align		4
.L_27:
        /*0018*/ 	.byte	0x04, 0x17
        /*001a*/ 	.short	(.L_29 - .L_28)
.L_28:
        /*001c*/ 	.word	0x00000000
        /*0020*/ 	.short	0x0000
        /*0022*/ 	.short	0x0000
        /*0024*/ 	.byte	0x00, 0xf5, 0x21, 0x00


	//----- nvinfo : EIATTR_SPARSE_MMA_MASK
	.align		4
.L_29:
        /*0028*/ 	.byte	0x03, 0x50
        /*002a*/ 	.short	0x0000


	//----- nvinfo : EIATTR_MAXREG_COUNT
	.align		4
        /*002c*/ 	.byte	0x03, 0x1b
        /*002e*/ 	.short	0x00ff


	//----- nvinfo : EIATTR_MERCURY_ISA_VERSION
	.align		4
        /*0030*/ 	.byte	0x03, 0x5f
        /*0032*/ 	.short	0x0101


	//----- nvinfo : EIATTR_VRC_CTA_INIT_COUNT
	.align		4
        /*0034*/ 	.byte	0x02, 0x4a
	.zero		1
	.zero		1


	//----- nvinfo : EIATTR_EXIT_INSTR_OFFSETS
	.align		4
        /*0038*/ 	.byte	0x04, 0x1c
        /*003a*/ 	.short	(.L_31 - .L_30)


	//   ....[0]....
.L_30:
        /*003c*/ 	.word	0x00000070


	//   ....[1]....
        /*0040*/ 	.word	0x000000e0


	//----- nvinfo : EIATTR_CBANK_PARAM_SIZE
	.align		4
.L_31:
        /*0044*/ 	.byte	0x03, 0x19
        /*0046*/ 	.short	0x000c


	//----- nvinfo : EIATTR_PARAM_CBANK
	.align		4
        /*0048*/ 	.byte	0x04, 0x0a
        /*004a*/ 	.short	(.L_33 - .L_32)
	.align		4
.L_32:
        /*004c*/ 	.word	index@(.nv.constant0._Z7kernel1Pfi)
        /*0050*/ 	.short	0x0380
        /*0052*/ 	.short	0x000c


	//----- nvinfo : EIATTR_SW_WAR
	.align		4
.L_33:
        /*0054*/ 	.byte	0x04, 0x36
        /*0056*/ 	.short	(.L_35 - .L_34)
.L_34:
        /*0058*/ 	.word	0x00000008
.L_35:


//--------------------- .nv.callgraph             --------------------------
	.section	.nv.callgraph,"",@"SHT_CUDA_CALLGRAPH"
	.align	4
	.sectionentsize	8
	.align		4
        /*0000*/ 	.word	0x00000000
	.align		4
        /*0004*/ 	.word	0xffffffff
	.align		4
        /*0008*/ 	.word	0x00000000
	.align		4
        /*000c*/ 	.word	0xfffffffe
	.align		4
        /*0010*/ 	.word	0x00000000
	.align		4
        /*0014*/ 	.word	0xfffffffd
	.align		4
        /*0018*/ 	.word	0x00000000
	.align		4
        /*001c*/ 	.word	0xfffffffc


//--------------------- .text._Z7kernel2Pfi       --------------------------
	.section	.text._Z7kernel2Pfi,"ax",@progbits
	.align	128
        .global         _Z7kernel2Pfi
        .type           _Z7kernel2Pfi,@function
        .size           _Z7kernel2Pfi,(.L_x_2 - _Z7kernel2Pfi)
        .other          _Z7kernel2Pfi,@"STO_CUDA_ENTRY STV_DEFAULT"
_Z7kernel2Pfi:
.text._Z7kernel2Pfi:
[----:B------:R-:W-:Y:S01]  /*0000*/  LDC R1, c[0x0][0x37c] ;  /* 0x0000df00ff017b82 */ /* 0x000fe20000000800 */
[----:B------:R-:W0:Y:S07]  /*0010*/  S2R R0, SR_TID.X ;  /* 0x0000000000007919 */ /* 0x000e2e0000002100 */
[----:B------:R-:W0:Y:S01]  /*0020*/  S2UR UR4, SR_CTAID.X ;  /* 0x00000000000479c3 */ /* 0x000e220000002500 */
[----:B------:R-:W1:Y:S07]  /*0030*/  LDCU UR5, c[0x0][0x388] ;  /* 0x00007100ff0577ac */ /* 0x000e6e0008000800 */
[----:B------:R-:W0:Y:S02]  /*0040*/  LDC R5, c[0x0][0x360] ;  /* 0x0000d800ff057b82 */ /* 0x000e240000000800 */
[----:B0-----:R-:W-:-:S05]  /*0050*/  IMAD R5, R5, UR4, R0 ;  /* 0x0000000405057c24 */ /* 0x001fca000f8e0200 */
[----:B-1----:R-:W-:-:S13]  /*0060*/  ISETP.GE.AND P0, PT, R5, UR5, PT ;  /* 0x0000000505007c0c */ /* 0x002fda000bf06270 */
[----:B------:R-:W-:Y:S05]  /*0070*/  @P0 EXIT ;  /* 0x000000000000094d */ /* 0x000fea0003800000 */
[----:B------:R-:W0:Y:S01]  /*0080*/  LDC.64 R2, c[0x0][0x380] ;  /* 0x0000e000ff027b82 */ /* 0x000e220000000a00 */
[----:B------:R-:W1:Y:S01]  /*0090*/  LDCU.64 UR4, c[0x0][0x358] ;  /* 0x00006b00ff0477ac */ /* 0x000e620008000a00 */
[----:B0-----:R-:W-:-:S05]  /*00a0*/  IMAD.WIDE R2, R5, 0x4, R2 ;  /* 0x0000000405027825 */ /* 0x001fca00078e0202 */
[----:B-1----:R-:W2:Y:S02]  /*00b0*/  LDG.E R0, desc[UR4][R2.64] ;  /* 0x0000000402007981 */ /* 0x002ea4000c1e1900 */
[----:B--2---:R-:W-:-:S05]  /*00c0*/  FADD R5, R0, 1 ;  /* 0x3f80000000057421 */ /* 0x004fca0000000000 */
[----:B------:R-:W-:Y:S01]  /*00d0*/  STG.E desc[UR4][R2.64], R5 ;  /* 0x0000000502007986 */ /* 0x000fe2000c101904 */
[----:B------:R-:W-:Y:S05]  /*00e0*/  EXIT ;  /* 0x000000000000794d */ /* 0x000fea0003800000 */
.L_x_0:
[----:B------:R-:W-:-:S00]  /*00f0*/  BRA `(.L_x_0) ;  /* 0xfffffffc00fc7947 */ /* 0x000fc0000383ffff */
[----:B------:R-:W-:-:S00]  /*0100*/  NOP ;  /* 0x0000000000007918 */ /* 0x000fc00000000000 */
[----:B------:R-:W-:-:S00]  /*0110*/  NOP ;  /* 0x0000000000007918 */ /* 0x000fc00000000000 */
[----:B------:R-:W-:-:S00]  /*0120*/  NOP ;  /* 0x0000000000007918 */ /* 0x000fc00000000000 */
[----:B------:R-:W-:-:S00]  /*0130*/  NOP ;  /* 0x0000000000007918 */ /* 0x000fc00000000000 */
[----:B------:R-:W-:-:S00]  /*0140*/  NOP ;  /* 0x0000000000007918 */ /* 0x000fc00000000000 */
[----:B------:R-:W-:-:S00]  /*0150*/  NOP ;  /* 0x0000000000007918 */ /* 0x000fc00000000000 */
[----:B------:R-:W-:-:S00]  /*0160*/  NOP ;  /* 0x0000000000007918 */ /* 0x000fc00000000000 */
[----:B------:R-:W-:-:S00]  /*0170*/  NOP ;  /* 0x0000000000007918 */ /* 0x000fc00000000000 */
.L_x_2:


//--------------------- .text._Z7kernel1Pfi       --------------------------
	.section	.text._Z7kernel1Pfi,"ax",@progbits
	.align	128
        .global         _Z7kernel1Pfi
        .type           _Z7kernel1Pfi,@function
        .size           _Z7kernel1Pfi,(.L_x_3 - _Z7kernel1Pfi)
        .other          _Z7kernel1Pfi,@"STO_CUDA_ENTRY STV_DEFAULT"
_Z7kernel1Pfi:
.text._Z7kernel1Pfi:
        /* <DEDUP_REMOVED lines=15> */
.L_x_1:
        /* <DEDUP_REMOVED lines=9> */
.L_x_3:


//--------------------- .nv.shared.reserved.0     --------------------------
	.section	.nv.shared.reserved.0,"aw",@nobits
	.weak		__nv_reservedSMEM_offset_0_alias
	.size		__nv_reservedSMEM_offset_0_alias, 0, 64
	.other		__nv_reservedSMEM_offset_0_alias,@"STO_CUDA_RESERVED_SHARED STV_DEFAULT"
__nv_reservedSMEM_offset_0_alias:
	.zero		0
	.zero		64


//--------------------- .nv.constant0._Z7kernel2Pfi --------------------------
	.section	.nv.constant0._Z7kernel2Pfi,"a",@progbits
	.sectionflags	@""
	.align	4
.nv.constant0._Z7kernel2Pfi:
	.zero		908


//--------------------- .nv.constant0._Z7kernel1Pfi --------------------------
	.section	.nv.constant0._Z7kernel1Pfi,"a",@progbits
	.sectionflags	@""
	.align	4
.nv.constant0._Z7kernel1Pfi:
	.zero		908


//--------------------- SYMBOLS --------------------------

	.type		.nv.reservedSmem.offset0,@object
	.size		.nv.reservedSmem.offset0,0x4
